//
// Generated by NVIDIA NVVM Compiler
//
// Compiler Build ID: CL-36424714
// Cuda compilation tools, release 13.0, V13.0.88
// Based on NVVM 20.0.0
//

.version 9.0
.target sm_100
.address_size 64

	// .globl	_Z7kernel2PdS_S_iii

.visible .entry _Z7kernel2PdS_S_iii(
	.param .u64 .ptr .align 1 _Z7kernel2PdS_S_iii_param_0,
	.param .u64 .ptr .align 1 _Z7kernel2PdS_S_iii_param_1,
	.param .u64 .ptr .align 1 _Z7kernel2PdS_S_iii_param_2,
	.param .u32 _Z7kernel2PdS_S_iii_param_3,
	.param .u32 _Z7kernel2PdS_S_iii_param_4,
	.param .u32 _Z7kernel2PdS_S_iii_param_5
)
{
	.reg .pred 	%p<10>;
	.reg .b32 	%r<40>;
	.reg .b64 	%rd<53>;
	.reg .b64 	%fd<68>;

	ld.param.u64 	%rd7, [_Z7kernel2PdS_S_iii_param_0];
	ld.param.u64 	%rd8, [_Z7kernel2PdS_S_iii_param_1];
	ld.param.u64 	%rd6, [_Z7kernel2PdS_S_iii_param_2];
	ld.param.u32 	%r18, [_Z7kernel2PdS_S_iii_param_4];
	ld.param.u32 	%r19, [_Z7kernel2PdS_S_iii_param_5];
	cvta.to.global.u64 	%rd1, %rd8;
	cvta.to.global.u64 	%rd2, %rd7;
	mov.u32 	%r20, %ctaid.y;
	mov.u32 	%r21, %ntid.y;
	mov.u32 	%r22, %tid.y;
	mad.lo.s32 	%r1, %r20, %r21, %r22;
	mov.u32 	%r23, %ctaid.x;
	mov.u32 	%r24, %ntid.x;
	mov.u32 	%r25, %tid.x;
	mad.lo.s32 	%r2, %r23, %r24, %r25;
	setp.lt.s32 	%p1, %r18, 1;
	mov.f64 	%fd67, 0d0000000000000000;
	@%p1 bra 	$L__BB0_12;
	mul.lo.s32 	%r3, %r18, %r1;
	and.b32  	%r4, %r18, 7;
	setp.lt.u32 	%p2, %r18, 8;
	mov.f64 	%fd67, 0d0000000000000000;
	mov.b32 	%r38, 0;
	@%p2 bra 	$L__BB0_4;
	and.b32  	%r38, %r18, 2147483640;
	neg.s32 	%r36, %r38;
	shl.b32 	%r7, %r19, 3;
	mul.wide.u32 	%rd9, %r3, 8;
	add.s64 	%rd10, %rd9, %rd2;
	add.s64 	%rd52, %rd10, 32;
	mov.f64 	%fd67, 0d0000000000000000;
	mul.wide.s32 	%rd13, %r19, 8;
	mov.u32 	%r35, %r2;
$L__BB0_3:
	.pragma "nounroll";
	ld.global.f64 	%fd17, [%rd52+-32];
	mul.wide.s32 	%rd11, %r35, 8;
	add.s64 	%rd12, %rd1, %rd11;
	ld.global.f64 	%fd18, [%rd12];
	fma.rn.f64 	%fd19, %fd17, %fd18, %fd67;
	ld.global.f64 	%fd20, [%rd52+-24];
	add.s64 	%rd14, %rd12, %rd13;
	ld.global.f64 	%fd21, [%rd14];
	fma.rn.f64 	%fd22, %fd20, %fd21, %fd19;
	ld.global.f64 	%fd23, [%rd52+-16];
	add.s64 	%rd15, %rd14, %rd13;
	ld.global.f64 	%fd24, [%rd15];
	fma.rn.f64 	%fd25, %fd23, %fd24, %fd22;
	ld.global.f64 	%fd26, [%rd52+-8];
	add.s64 	%rd16, %rd15, %rd13;
	ld.global.f64 	%fd27, [%rd16];
	fma.rn.f64 	%fd28, %fd26, %fd27, %fd25;
	ld.global.f64 	%fd29, [%rd52];
	add.s64 	%rd17, %rd16, %rd13;
	ld.global.f64 	%fd30, [%rd17];
	fma.rn.f64 	%fd31, %fd29, %fd30, %fd28;
	ld.global.f64 	%fd32, [%rd52+8];
	add.s64 	%rd18, %rd17, %rd13;
	ld.global.f64 	%fd33, [%rd18];
	fma.rn.f64 	%fd34, %fd32, %fd33, %fd31;
	ld.global.f64 	%fd35, [%rd52+16];
	add.s64 	%rd19, %rd18, %rd13;
	ld.global.f64 	%fd36, [%rd19];
	fma.rn.f64 	%fd37, %fd35, %fd36, %fd34;
	ld.global.f64 	%fd38, [%rd52+24];
	add.s64 	%rd20, %rd19, %rd13;
	ld.global.f64 	%fd39, [%rd20];
	fma.rn.f64 	%fd67, %fd38, %fd39, %fd37;
	add.s32 	%r36, %r36, 8;
	add.s32 	%r35, %r35, %r7;
	add.s64 	%rd52, %rd52, 64;
	setp.ne.s32 	%p3, %r36, 0;
	@%p3 bra 	$L__BB0_3;
$L__BB0_4:
	setp.eq.s32 	%p4, %r4, 0;
	@%p4 bra 	$L__BB0_12;
	and.b32  	%r13, %r18, 3;
	setp.lt.u32 	%p5, %r4, 4;
	@%p5 bra 	$L__BB0_7;
	add.s32 	%r27, %r38, %r3;
	mul.wide.u32 	%rd21, %r27, 8;
	add.s64 	%rd22, %rd2, %rd21;
	ld.global.f64 	%fd41, [%rd22];
	mad.lo.s32 	%r28, %r38, %r19, %r2;
	mul.wide.s32 	%rd23, %r28, 8;
	add.s64 	%rd24, %rd1, %rd23;
	ld.global.f64 	%fd42, [%rd24];
	fma.rn.f64 	%fd43, %fd41, %fd42, %fd67;
	cvt.u64.u32 	%rd25, %r3;
	cvt.u64.u32 	%rd26, %r38;
	add.s64 	%rd27, %rd26, %rd25;
	shl.b64 	%rd28, %rd27, 3;
	add.s64 	%rd29, %rd2, %rd28;
	ld.global.f64 	%fd44, [%rd29+8];
	mul.wide.s32 	%rd30, %r19, 8;
	add.s64 	%rd31, %rd24, %rd30;
	ld.global.f64 	%fd45, [%rd31];
	fma.rn.f64 	%fd46, %fd44, %fd45, %fd43;
	ld.global.f64 	%fd47, [%rd29+16];
	add.s64 	%rd32, %rd31, %rd30;
	ld.global.f64 	%fd48, [%rd32];
	fma.rn.f64 	%fd49, %fd47, %fd48, %fd46;
	ld.global.f64 	%fd50, [%rd29+24];
	add.s64 	%rd33, %rd32, %rd30;
	ld.global.f64 	%fd51, [%rd33];
	fma.rn.f64 	%fd67, %fd50, %fd51, %fd49;
	add.s32 	%r38, %r38, 4;
$L__BB0_7:
	setp.eq.s32 	%p6, %r13, 0;
	@%p6 bra 	$L__BB0_12;
	setp.eq.s32 	%p7, %r13, 1;
	@%p7 bra 	$L__BB0_10;
	add.s32 	%r29, %r38, %r3;
	mul.wide.u32 	%rd34, %r29, 8;
	add.s64 	%rd35, %rd2, %rd34;
	ld.global.f64 	%fd53, [%rd35];
	mad.lo.s32 	%r30, %r38, %r19, %r2;
	mul.wide.s32 	%rd36, %r30, 8;
	add.s64 	%rd37, %rd1, %rd36;
	ld.global.f64 	%fd54, [%rd37];
	fma.rn.f64 	%fd55, %fd53, %fd54, %fd67;
	cvt.u64.u32 	%rd38, %r3;
	cvt.u64.u32 	%rd39, %r38;
	add.s64 	%rd40, %rd39, %rd38;
	shl.b64 	%rd41, %rd40, 3;
	add.s64 	%rd42, %rd2, %rd41;
	ld.global.f64 	%fd56, [%rd42+8];
	mul.wide.s32 	%rd43, %r19, 8;
	add.s64 	%rd44, %rd37, %rd43;
	ld.global.f64 	%fd57, [%rd44];
	fma.rn.f64 	%fd67, %fd56, %fd57, %fd55;
	add.s32 	%r38, %r38, 2;
$L__BB0_10:
	and.b32  	%r31, %r18, 1;
	setp.eq.b32 	%p8, %r31, 1;
	not.pred 	%p9, %p8;
	@%p9 bra 	$L__BB0_12;
	add.s32 	%r32, %r38, %r3;
	mul.wide.u32 	%rd45, %r32, 8;
	add.s64 	%rd46, %rd2, %rd45;
	ld.global.f64 	%fd58, [%rd46];
	mad.lo.s32 	%r33, %r38, %r19, %r2;
	mul.wide.s32 	%rd47, %r33, 8;
	add.s64 	%rd48, %rd1, %rd47;
	ld.global.f64 	%fd59, [%rd48];
	fma.rn.f64 	%fd67, %fd58, %fd59, %fd67;
$L__BB0_12:
	cvta.to.global.u64 	%rd49, %rd6;
	mad.lo.s32 	%r34, %r19, %r1, %r2;
	mul.wide.s32 	%rd50, %r34, 8;
	add.s64 	%rd51, %rd49, %rd50;
	st.global.f64 	[%rd51], %fd67;
	ret;

}


// ===== COMPILED SASS (sm_100) =====

	.target	sm_100

	.elftype	@"ET_EXEC"


//--------------------- .note.nv.tkinfo           --------------------------
	.section	.note.nv.tkinfo,"",@"SHT_NOTE"
	.sectionflags	@"SHF_NOTE_NV_TKINFO"
	.tkinfo
        /*0018*/ 	.word	0x00000002
        /*0030*/ 	.string	""
        /*0030*/ 	.string	"ptxas"
        /*0030*/ 	.string	"Cuda compilation tools, release 13.0, V13.0.88"
        /*0030*/ 	.string	"Build cuda_13.0.r13.0/compiler.36424714_0"
        /*0030*/ 	.string	"-arch sm_100 -m 64 "



//--------------------- .note.nv.cuinfo           --------------------------
	.section	.note.nv.cuinfo,"",@"SHT_NOTE"
	.sectionflags	@"SHF_NOTE_NV_CUINFO"
        /*0018*/ 	.short	0x0002
        /*001a*/ 	.short	0x0064
        /*001c*/ 	.short	0x0082
	.zero		2


//--------------------- .nv.info                  --------------------------
	.section	.nv.info,"",@"SHT_CUDA_INFO"
	.align	4


	//----- nvinfo : EIATTR_REGCOUNT
	.align		4
        /*0000*/ 	.byte	0x04, 0x2f
        /*0002*/ 	.short	(.L_1 - .L_0)
	.align		4
.L_0:
        /*0004*/ 	.word	index@(_Z7kernel2PdS_S_iii)
        /*0008*/ 	.word	0x00000020


	//----- nvinfo : EIATTR_FRAME_SIZE
	.align		4
.L_1:
        /*000c*/ 	.byte	0x04, 0x11
        /*000e*/ 	.short	(.L_3 - .L_2)
	.align		4
.L_2:
        /*0010*/ 	.word	index@(_Z7kernel2PdS_S_iii)
        /*0014*/ 	.word	0x00000000


	//----- nvinfo : EIATTR_MIN_STACK_SIZE
	.align		4
.L_3:
        /*0018*/ 	.byte	0x04, 0x12
        /*001a*/ 	.short	(.L_5 - .L_4)
	.align		4
.L_4:
        /*001c*/ 	.word	index@(_Z7kernel2PdS_S_iii)
        /*0020*/ 	.word	0x00000000
.L_5:


//--------------------- .nv.compat                --------------------------
	.section	.nv.compat,"",@"SHT_CUDA_COMPAT_INFO"
	.align	4
        /*0000*/ 	.byte	0x02, 0x09, 0x00, 0x00, 0x02, 0x02, 0x01, 0x00, 0x02, 0x05, 0x05, 0x00, 0x03, 0x07, 0x01, 0x01
        /*0010*/ 	.byte	0x02, 0x03, 0x00, 0x00, 0x02, 0x06, 0x01, 0x00, 0x04, 0x0b, 0x08, 0x00, 0x01, 0x00, 0x00, 0x00
        /*0020*/ 	.byte	0x00, 0x00, 0x00, 0x00


//--------------------- .nv.info._Z7kernel2PdS_S_iii --------------------------
	.section	.nv.info._Z7kernel2PdS_S_iii,"",@"SHT_CUDA_INFO"
	.sectionflags	@""
	.align	4


	//----- nvinfo : EIATTR_CUDA_API_VERSION
	.align		4
        /*0000*/ 	.byte	0x04, 0x37
        /*0002*/ 	.short	(.L_7 - .L_6)
.L_6:
        /*0004*/ 	.word	0x00000082


	//----- nvinfo : EIATTR_KPARAM_INFO
	.align		4
.L_7:
        /*0008*/ 	.byte	0x04, 0x17
        /*000a*/ 	.short	(.L_9 - .L_8)
.L_8:
        /*000c*/ 	.word	0x00000000
        /*0010*/ 	.short	0x0005
        /*0012*/ 	.short	0x0020
        /*0014*/ 	.byte	0x00, 0xf0, 0x11, 0x00


	//----- nvinfo : EIATTR_KPARAM_INFO
	.align		4
.L_9:
        /*0018*/ 	.byte	0x04, 0x17
        /*001a*/ 	.short	(.L_11 - .L_10)
.L_10:
        /*001c*/ 	.word	0x00000000
        /*0020*/ 	.short	0x0004
        /*0022*/ 	.short	0x001c
        /*0024*/ 	.byte	0x00, 0xf0, 0x11, 0x00


	//----- nvinfo : EIATTR_KPARAM_INFO
	.align		4
.L_11:
        /*0028*/ 	.byte	0x04, 0x17
        /*002a*/ 	.short	(.L_13 - .L_12)
.L_12:
        /*002c*/ 	.word	0x00000000
        /*0030*/ 	.short	0x0003
        /*0032*/ 	.short	0x0018
        /*0034*/ 	.byte	0x00, 0xf0, 0x11, 0x00


	//----- nvinfo : EIATTR_KPARAM_INFO
	.align		4
.L_13:
        /*0038*/ 	.byte	0x04, 0x17
        /*003a*/ 	.short	(.L_15 - .L_14)
.L_14:
        /*003c*/ 	.word	0x00000000
        /*0040*/ 	.short	0x0002
        /*0042*/ 	.short	0x0010
        /*0044*/ 	.byte	0x00, 0xf5, 0x21, 0x00


	//----- nvinfo : EIATTR_KPARAM_INFO
	.align		4
.L_15:
        /*0048*/ 	.byte	0x04, 0x17
        /*004a*/ 	.short	(.L_17 - .L_16)
.L_16:
        /*004c*/ 	.word	0x00000000
        /*0050*/ 	.short	0x0001
        /*0052*/ 	.short	0x0008
        /*0054*/ 	.byte	0x00, 0xf5, 0x21, 0x00


	//----- nvinfo : EIATTR_KPARAM_INFO
	.align		4
.L_17:
        /*0058*/ 	.byte	0x04, 0x17
        /*005a*/ 	.short	(.L_19 - .L_18)
.L_18:
        /*005c*/ 	.word	0x00000000
        /*0060*/ 	.short	0x0000
        /*0062*/ 	.short	0x0000
        /*0064*/ 	.byte	0x00, 0xf5, 0x21, 0x00


	//----- nvinfo : EIATTR_SPARSE_MMA_MASK
	.align		4
.L_19:
        /*0068*/ 	.byte	0x03, 0x50
        /*006a*/ 	.short	0x0000


	//----- nvinfo : EIATTR_MAXREG_COUNT
	.align		4
        /*006c*/ 	.byte	0x03, 0x1b
        /*006e*/ 	.short	0x00ff


	//----- nvinfo : EIATTR_MERCURY_ISA_VERSION
	.align		4
        /*0070*/ 	.byte	0x03, 0x5f
        /*0072*/ 	.short	0x0101


	//----- nvinfo : EIATTR_VRC_CTA_INIT_COUNT
	.align		4
        /*0074*/ 	.byte	0x02, 0x4a
	.zero		1
	.zero		1


	//----- nvinfo : EIATTR_EXIT_INSTR_OFFSETS
	.align		4
        /*0078*/ 	.byte	0x04, 0x1c
        /*007a*/ 	.short	(.L_21 - .L_20)


	//   ....[0]....
.L_20:
        /*007c*/ 	.word	0x000008f0


	//----- nvinfo : EIATTR_CBANK_PARAM_SIZE
	.align		4
.L_21:
        /*0080*/ 	.byte	0x03, 0x19
        /*0082*/ 	.short	0x0024


	//----- nvinfo : EIATTR_PARAM_CBANK
	.align		4
        /*0084*/ 	.byte	0x04, 0x0a
        /*0086*/ 	.short	(.L_23 - .L_22)
	.align		4
.L_22:
        /*0088*/ 	.word	index@(.nv.constant0._Z7kernel2PdS_S_iii)
        /*008c*/ 	.short	0x0380
        /*008e*/ 	.short	0x0024


	//----- nvinfo : EIATTR_SW_WAR
	.align		4
.L_23:
        /*0090*/ 	.byte	0x04, 0x36
        /*0092*/ 	.short	(.L_25 - .L_24)
.L_24:
        /*0094*/ 	.word	0x00000008
.L_25:


//--------------------- .nv.callgraph             --------------------------
	.section	.nv.callgraph,"",@"SHT_CUDA_CALLGRAPH"
	.align	4
	.sectionentsize	8
	.align		4
        /*0000*/ 	.word	0x00000000
	.align		4
        /*0004*/ 	.word	0xffffffff
	.align		4
        /*0008*/ 	.word	0x00000000
	.align		4
        /*000c*/ 	.word	0xfffffffe
	.align		4
        /*0010*/ 	.word	0x00000000
	.align		4
        /*0014*/ 	.word	0xfffffffd
	.align		4
        /*0018*/ 	.word	0x00000000
	.align		4
        /*001c*/ 	.word	0xfffffffc


//--------------------- .text._Z7kernel2PdS_S_iii --------------------------
	.section	.text._Z7kernel2PdS_S_iii,"ax",@progbits
	.align	128
        .global         _Z7kernel2PdS_S_iii
        .type           _Z7kernel2PdS_S_iii,@function
        .size           _Z7kernel2PdS_S_iii,(.L_x_5 - _Z7kernel2PdS_S_iii)
        .other          _Z7kernel2PdS_S_iii,@"STO_CUDA_ENTRY STV_DEFAULT"
_Z7kernel2PdS_S_iii:
.text._Z7kernel2PdS_S_iii:
[----:B------:R-:W-:Y:S08]  /*0000*/  LDC R1, c[0x0][0x37c] ;  /* 0x0000df00ff017b82 */ /* 0x000ff00000000800 */
[----:B------:R-:W0:Y:S01]  /*0010*/  LDC R0, c[0x0][0x39c] ;  /* 0x0000e700ff007b82 */ /* 0x000e220000000800 */
[----:B------:R-:W1:Y:S01]  /*0020*/  S2R R2, SR_TID.Y ;  /* 0x0000000000027919 */ /* 0x000e620000002200 */
[----:B------:R-:W2:Y:S01]  /*0030*/  LDCU.64 UR4, c[0x0][0x358] ;  /* 0x00006b00ff0477ac */ /* 0x000ea20008000a00 */
[----:B------:R-:W-:Y:S01]  /*0040*/  CS2R R22, SRZ ;  /* 0x0000000000167805 */ /* 0x000fe2000001ff00 */
[----:B------:R-:W3:Y:S04]  /*0050*/  S2R R5, SR_TID.X ;  /* 0x0000000000057919 */ /* 0x000ee80000002100 */
[----:B------:R-:W1:Y:S08]  /*0060*/  S2UR UR6, SR_CTAID.Y ;  /* 0x00000000000679c3 */ /* 0x000e700000002600 */
[----:B------:R-:W1:Y:S08]  /*0070*/  LDC R3, c[0x0][0x364] ;  /* 0x0000d900ff037b82 */ /* 0x000e700000000800 */
[----:B------:R-:W3:Y:S01]  /*0080*/  S2UR UR7, SR_CTAID.X ;  /* 0x00000000000779c3 */ /* 0x000ee20000002500 */
[----:B0-----:R-:W-:-:S07]  /*0090*/  ISETP.GE.AND P0, PT, R0, 0x1, PT ;  /* 0x000000010000780c */ /* 0x001fce0003f06270 */
[----:B------:R-:W3:Y:S01]  /*00a0*/  LDC R4, c[0x0][0x360] ;  /* 0x0000d800ff047b82 */ /* 0x000ee20000000800 */
[----:B-1----:R-:W-:Y:S02]  /*00b0*/  IMAD R3, R3, UR6, R2 ;  /* 0x0000000603037c24 */ /* 0x002fe4000f8e0202 */
[----:B---3--:R-:W-:-:S03]  /*00c0*/  IMAD R2, R4, UR7, R5 ;  /* 0x0000000704027c24 */ /* 0x008fc6000f8e0205 */
[----:B--2---:R-:W-:Y:S05]  /*00d0*/  @!P0 BRA `(.L_x_0) ;  /* 0x0000000400f08947 */ /* 0x004fea0003800000 */
[C---:B------:R-:W-:Y:S01]  /*00e0*/  ISETP.GE.U32.AND P1, PT, R0.reuse, 0x8, PT ;  /* 0x000000080000780c */ /* 0x040fe20003f26070 */
[----:B------:R-:W-:Y:S01]  /*00f0*/  HFMA2 R6, -RZ, RZ, 0, 0 ;  /* 0x00000000ff067431 */ /* 0x000fe200000001ff */
[----:B------:R-:W-:Y:S01]  /*0100*/  LOP3.LUT R4, R0, 0x7, RZ, 0xc0, !PT ;  /* 0x0000000700047812 */ /* 0x000fe200078ec0ff */
[----:B------:R-:W-:Y:S01]  /*0110*/  IMAD R5, R3, R0, RZ ;  /* 0x0000000003057224 */ /* 0x000fe200078e02ff */
[----:B------:R-:W-:Y:S02]  /*0120*/  CS2R R22, SRZ ;  /* 0x0000000000167805 */ /* 0x000fe4000001ff00 */
[----:B------:R-:W-:-:S07]  /*0130*/  ISETP.NE.AND P0, PT, R4, RZ, PT ;  /* 0x000000ff0400720c */ /* 0x000fce0003f05270 */
[----:B------:R-:W-:Y:S06]  /*0140*/  @!P1 BRA `(.L_x_1) ;  /* 0x0000000000c89947 */ /* 0x000fec0003800000 */
[----:B------:R-:W0:Y:S01]  /*0150*/  LDC.64 R6, c[0x0][0x380] ;  /* 0x0000e000ff067b82 */ /* 0x000e220000000a00 */
[----:B------:R-:W-:Y:S01]  /*0160*/  IMAD.MOV.U32 R26, RZ, RZ, R2 ;  /* 0x000000ffff1a7224 */ /* 0x000fe200078e0002 */
[----:B------:R-:W-:Y:S01]  /*0170*/  CS2R R22, SRZ ;  /* 0x0000000000167805 */ /* 0x000fe2000001ff00 */
[----:B0-----:R-:W-:-:S03]  /*0180*/  IMAD.WIDE.U32 R6, R5, 0x8, R6 ;  /* 0x0000000805067825 */ /* 0x001fc600078e0006 */
[----:B------:R-:W-:Y:S02]  /*0190*/  IADD3 R12, P1, PT, R6, 0x20, RZ ;  /* 0x00000020060c7810 */ /* 0x000fe40007f3e0ff */
[----:B------:R-:W-:Y:S02]  /*01a0*/  LOP3.LUT R6, R0, 0x7ffffff8, RZ, 0xc0, !PT ;  /* 0x7ffffff800067812 */ /* 0x000fe400078ec0ff */
[----:B------:R-:W-:-:S03]  /*01b0*/  IADD3.X R13, PT, PT, RZ, R7, RZ, P1, !PT ;  /* 0x00000007ff0d7210 */ /* 0x000fc60000ffe4ff */
[----:B------:R-:W-:-:S07]  /*01c0*/  IMAD.MOV R7, RZ, RZ, -R6 ;  /* 0x000000ffff077224 */ /* 0x000fce00078e0a06 */
.L_x_2:
[----:B------:R-:W0:Y:S01]  /*01d0*/  LDC.64 R28, c[0x0][0x388] ;  /* 0x0000e200ff1c7b82 */ /* 0x000e220000000a00 */
[----:B------:R-:W-:Y:S01]  /*01e0*/  MOV R8, R12 ;  /* 0x0000000c00087202 */ /* 0x000fe20000000f00 */
[----:B------:R-:W-:-:S05]  /*01f0*/  IMAD.MOV.U32 R9, RZ, RZ, R13 ;  /* 0x000000ffff097224 */ /* 0x000fca00078e000d */
[----:B------:R-:W2:Y:S01]  /*0200*/  LDG.E.64 R12, desc[UR4][R8.64+-0x20] ;  /* 0xffffe004080c7981 */ /* 0x000ea2000c1e1b00 */
[----:B------:R-:W1:Y:S03]  /*0210*/  LDC R27, c[0x0][0x3a0] ;  /* 0x0000e800ff1b7b82 */ /* 0x000e660000000800 */
[----:B------:R-:W3:Y:S04]  /*0220*/  LDG.E.64 R10, desc[UR4][R8.64+-0x18] ;  /* 0xffffe804080a7981 */ /* 0x000ee8000c1e1b00 */
[----:B------:R-:W4:Y:S01]  /*0230*/  LDG.E.64 R14, desc[UR4][R8.64+-0x10] ;  /* 0xfffff004080e7981 */ /* 0x000f22000c1e1b00 */
[----:B0-----:R-:W-:-:S05]  /*0240*/  IMAD.WIDE R28, R26, 0x8, R28 ;  /* 0x000000081a1c7825 */ /* 0x001fca00078e021c */
[----:B------:R1:W2:Y:S02]  /*0250*/  LDG.E.64 R18, desc[UR4][R28.64] ;  /* 0x000000041c127981 */ /* 0x0002a4000c1e1b00 */
[----:B-1----:R-:W-:-:S05]  /*0260*/  IMAD.WIDE R28, R27, 0x8, R28 ;  /* 0x000000081b1c7825 */ /* 0x002fca00078e021c */
[----:B------:R-:W3:Y:S01]  /*0270*/  LDG.E.64 R16, desc[UR4][R28.64] ;  /* 0x000000041c107981 */ /* 0x000ee2000c1e1b00 */
[----:B------:R-:W-:Y:S01]  /*0280*/  IMAD.WIDE R24, R27, 0x8, R28 ;  /* 0x000000081b187825 */ /* 0x000fe200078e021c */
[----:B--2---:R-:W-:-:S04]  /*0290*/  DFMA R18, R12, R18, R22 ;  /* 0x000000120c12722b */ /* 0x004fc80000000016 */
[----:B------:R-:W4:Y:S01]  /*02a0*/  LDG.E.64 R12, desc[UR4][R24.64] ;  /* 0x00000004180c7981 */ /* 0x000f22000c1e1b00 */
[----:B------:R-:W-:-:S04]  /*02b0*/  IMAD.WIDE R20, R27, 0x8, R24 ;  /* 0x000000081b147825 */ /* 0x000fc800078e0218 */
[C---:B------:R-:W-:Y:S01]  /*02c0*/  IMAD.WIDE R22, R27.reuse, 0x8, R20 ;  /* 0x000000081b167825 */ /* 0x040fe200078e0214 */
[----:B---3--:R-:W-:Y:S01]  /*02d0*/  DFMA R16, R10, R16, R18 ;  /* 0x000000100a10722b */ /* 0x008fe20000000012 */
[----:B------:R-:W2:Y:S04]  /*02e0*/  LDG.E.64 R10, desc[UR4][R8.64+-0x8] ;  /* 0xfffff804080a7981 */ /* 0x000ea8000c1e1b00 */
[----:B------:R-:W2:Y:S03]  /*02f0*/  LDG.E.64 R18, desc[UR4][R20.64] ;  /* 0x0000000414127981 */ /* 0x000ea6000c1e1b00 */
[----:B----4-:R-:W-:Y:S02]  /*0300*/  DFMA R12, R14, R12, R16 ;  /* 0x0000000c0e0c722b */ /* 0x010fe40000000010 */
[----:B------:R-:W3:Y:S04]  /*0310*/  LDG.E.64 R16, desc[UR4][R8.64] ;  /* 0x0000000408107981 */ /* 0x000ee8000c1e1b00 */
[----:B------:R-:W3:Y:S01]  /*0320*/  LDG.E.64 R14, desc[UR4][R22.64] ;  /* 0x00000004160e7981 */ /* 0x000ee2000c1e1b00 */
[----:B------:R-:W-:-:S04]  /*0330*/  IMAD.WIDE R28, R27, 0x8, R22 ;  /* 0x000000081b1c7825 */ /* 0x000fc800078e0216 */
[----:B------:R-:W-:Y:S01]  /*0340*/  IMAD.WIDE R24, R27, 0x8, R28 ;  /* 0x000000081b187825 */ /* 0x000fe200078e021c */
[----:B------:R-:W4:Y:S01]  /*0350*/  LDG.E.64 R22, desc[UR4][R8.64+0x18] ;  /* 0x0000180408167981 */ /* 0x000f22000c1e1b00 */
[----:B--2---:R-:W-:-:S03]  /*0360*/  DFMA R18, R10, R18, R12 ;  /* 0x000000120a12722b */ /* 0x004fc6000000000c */
[----:B------:R-:W2:Y:S04]  /*0370*/  LDG.E.64 R10, desc[UR4][R8.64+0x8] ;  /* 0x00000804080a7981 */ /* 0x000ea8000c1e1b00 */
[----:B------:R-:W2:Y:S01]  /*0380*/  LDG.E.64 R12, desc[UR4][R28.64] ;  /* 0x000000041c0c7981 */ /* 0x000ea2000c1e1b00 */
[----:B------:R-:W-:-:S06]  /*0390*/  IMAD.WIDE R20, R27, 0x8, R24 ;  /* 0x000000081b147825 */ /* 0x000fcc00078e0218 */
[----:B------:R-:W4:Y:S01]  /*03a0*/  LDG.E.64 R20, desc[UR4][R20.64] ;  /* 0x0000000414147981 */ /* 0x000f22000c1e1b00 */
[----:B---3--:R-:W-:-:S03]  /*03b0*/  DFMA R14, R16, R14, R18 ;  /* 0x0000000e100e722b */ /* 0x008fc60000000012 */
[----:B------:R-:W3:Y:S04]  /*03c0*/  LDG.E.64 R16, desc[UR4][R8.64+0x10] ;  /* 0x0000100408107981 */ /* 0x000ee8000c1e1b00 */
[----:B------:R-:W3:Y:S01]  /*03d0*/  LDG.E.64 R18, desc[UR4][R24.64] ;  /* 0x0000000418127981 */ /* 0x000ee2000c1e1b00 */
[----:B------:R-:W-:-:S04]  /*03e0*/  IADD3 R7, PT, PT, R7, 0x8, RZ ;  /* 0x0000000807077810 */ /* 0x000fc80007ffe0ff */
[----:B------:R-:W-:Y:S01]  /*03f0*/  ISETP.NE.AND P1, PT, R7, RZ, PT ;  /* 0x000000ff0700720c */ /* 0x000fe20003f25270 */
[----:B--2---:R-:W-:Y:S01]  /*0400*/  DFMA R10, R10, R12, R14 ;  /* 0x0000000c0a0a722b */ /* 0x004fe2000000000e */
[----:B------:R-:W-:Y:S02]  /*0410*/  IADD3 R12, P2, PT, R8, 0x40, RZ ;  /* 0x00000040080c7810 */ /* 0x000fe40007f5e0ff */
[----:B------:R-:W-:-:S03]  /*0420*/  LEA R26, R27, R26, 0x3 ;  /* 0x0000001a1b1a7211 */ /* 0x000fc600078e18ff */
[----:B------:R-:W-:Y:S02]  /*0430*/  IMAD.X R13, RZ, RZ, R9, P2 ;  /* 0x000000ffff0d7224 */ /* 0x000fe400010e0609 */
[----:B---3--:R-:W-:-:S08]  /*0440*/  DFMA R10, R16, R18, R10 ;  /* 0x00000012100a722b */ /* 0x008fd0000000000a */
[----:B----4-:R-:W-:Y:S01]  /*0450*/  DFMA R22, R22, R20, R10 ;  /* 0x000000141616722b */ /* 0x010fe2000000000a */
[----:B------:R-:W-:Y:S10]  /*0460*/  @P1 BRA `(.L_x_2) ;  /* 0xfffffffc00581947 */ /* 0x000ff4000383ffff */
.L_x_1:
[----:B------:R-:W-:Y:S05]  /*0470*/  @!P0 BRA `(.L_x_0) ;  /* 0x0000000400088947 */ /* 0x000fea0003800000 */
[----:B------:R-:W-:Y:S02]  /*0480*/  ISETP.GE.U32.AND P1, PT, R4, 0x4, PT ;  /* 0x000000040400780c */ /* 0x000fe40003f26070 */
[----:B------:R-:W-:-:S04]  /*0490*/  LOP3.LUT R7, R0, 0x3, RZ, 0xc0, !PT ;  /* 0x0000000300077812 */ /* 0x000fc800078ec0ff */
[----:B------:R-:W-:-:S07]  /*04a0*/  ISETP.NE.AND P0, PT, R7, RZ, PT ;  /* 0x000000ff0700720c */ /* 0x000fce0003f05270 */
[----:B------:R-:W-:Y:S06]  /*04b0*/  @!P1 BRA `(.L_x_3) ;  /* 0x0000000000709947 */ /* 0x000fec0003800000 */
[----:B------:R-:W0:Y:S01]  /*04c0*/  LDC R21, c[0x0][0x3a0] ;  /* 0x0000e800ff157b82 */ /* 0x000e220000000800 */
[----:B------:R-:W1:Y:S01]  /*04d0*/  LDCU.64 UR6, c[0x0][0x380] ;  /* 0x00007000ff0677ac */ /* 0x000e620008000a00 */
[CC--:B------:R-:W-:Y:S02]  /*04e0*/  IADD3 R11, PT, PT, R5.reuse, R6.reuse, RZ ;  /* 0x00000006050b7210 */ /* 0x0c0fe40007ffe0ff */
[----:B------:R-:W-:-:S04]  /*04f0*/  IADD3 R4, P1, PT, R5, R6, RZ ;  /* 0x0000000605047210 */ /* 0x000fc80007f3e0ff */
[----:B------:R-:W2:Y:S08]  /*0500*/  LDC.64 R8, c[0x0][0x380] ;  /* 0x0000e000ff087b82 */ /* 0x000eb00000000a00 */
[----:B------:R-:W3:Y:S01]  /*0510*/  LDC.64 R12, c[0x0][0x388] ;  /* 0x0000e200ff0c7b82 */ /* 0x000ee20000000a00 */
[----:B0-----:R-:W-:Y:S02]  /*0520*/  IMAD R15, R6, R21, R2 ;  /* 0x00000015060f7224 */ /* 0x001fe400078e0202 */
[----:B--2---:R-:W-:-:S06]  /*0530*/  IMAD.WIDE.U32 R8, R11, 0x8, R8 ;  /* 0x000000080b087825 */ /* 0x004fcc00078e0008 */
[----:B------:R-:W2:Y:S01]  /*0540*/  LDG.E.64 R8, desc[UR4][R8.64] ;  /* 0x0000000408087981 */ /* 0x000ea2000c1e1b00 */
[----:B---3--:R-:W-:-:S04]  /*0550*/  IMAD.WIDE R12, R15, 0x8, R12 ;  /* 0x000000080f0c7825 */ /* 0x008fc800078e020c */
[----:B------:R-:W-:Y:S01]  /*0560*/  IMAD.X R15, RZ, RZ, RZ, P1 ;  /* 0x000000ffff0f7224 */ /* 0x000fe200008e06ff */
[C---:B-1----:R-:W-:Y:S01]  /*0570*/  LEA R26, P1, R4.reuse, UR6, 0x3 ;  /* 0x00000006041a7c11 */ /* 0x042fe2000f8218ff */
[----:B------:R-:W2:Y:S01]  /*0580*/  LDG.E.64 R10, desc[UR4][R12.64] ;  /* 0x000000040c0a7981 */ /* 0x000ea2000c1e1b00 */
[----:B------:R-:W-:Y:S02]  /*0590*/  IMAD.WIDE R28, R21, 0x8, R12 ;  /* 0x00000008151c7825 */ /* 0x000fe400078e020c */
[----:B------:R-:W-:-:S03]  /*05a0*/  LEA.HI.X R27, R4, UR7, R15, 0x3, P1 ;  /* 0x00000007041b7c11 */ /* 0x000fc600088f1c0f */
[----:B------:R0:W3:Y:S04]  /*05b0*/  LDG.E.64 R14, desc[UR4][R28.64] ;  /* 0x000000041c0e7981 */ /* 0x0000e8000c1e1b00 */
[----:B------:R-:W3:Y:S04]  /*05c0*/  LDG.E.64 R12, desc[UR4][R26.64+0x8] ;  /* 0x000008041a0c7981 */ /* 0x000ee8000c1e1b00 */
[----:B------:R-:W4:Y:S01]  /*05d0*/  LDG.E.64 R16, desc[UR4][R26.64+0x10] ;  /* 0x000010041a107981 */ /* 0x000f22000c1e1b00 */
[----:B0-----:R-:W-:-:S03]  /*05e0*/  IMAD.WIDE R28, R21, 0x8, R28 ;  /* 0x00000008151c7825 */ /* 0x001fc600078e021c */
[----:B------:R-:W5:Y:S04]  /*05f0*/  LDG.E.64 R24, desc[UR4][R26.64+0x18] ;  /* 0x000018041a187981 */ /* 0x000f68000c1e1b00 */
[----:B------:R-:W4:Y:S01]  /*0600*/  LDG.E.64 R18, desc[UR4][R28.64] ;  /* 0x000000041c127981 */ /* 0x000f22000c1e1b00 */
[----:B------:R-:W-:-:S06]  /*0610*/  IMAD.WIDE R20, R21, 0x8, R28 ;  /* 0x0000000815147825 */ /* 0x000fcc00078e021c */
[----:B------:R-:W5:Y:S01]  /*0620*/  LDG.E.64 R20, desc[UR4][R20.64] ;  /* 0x0000000414147981 */ /* 0x000f62000c1e1b00 */
[----:B------:R-:W-:Y:S01]  /*0630*/  IADD3 R6, PT, PT, R6, 0x4, RZ ;  /* 0x0000000406067810 */ /* 0x000fe20007ffe0ff */
[----:B--2---:R-:W-:-:S08]  /*0640*/  DFMA R8, R8, R10, R22 ;  /* 0x0000000a0808722b */ /* 0x004fd00000000016 */
[----:B---3--:R-:W-:-:S08]  /*0650*/  DFMA R8, R12, R14, R8 ;  /* 0x0000000e0c08722b */ /* 0x008fd00000000008 */
[----:B----4-:R-:W-:-:S08]  /*0660*/  DFMA R8, R16, R18, R8 ;  /* 0x000000121008722b */ /* 0x010fd00000000008 */
[----:B-----5:R-:W-:-:S11]  /*0670*/  DFMA R22, R24, R20, R8 ;  /* 0x000000141816722b */ /* 0x020fd60000000008 */
.L_x_3:
[----:B------:R-:W-:Y:S05]  /*0680*/  @!P0 BRA `(.L_x_0) ;  /* 0x0000000000848947 */ /* 0x000fea0003800000 */
[----:B------:R-:W-:Y:S01]  /*0690*/  ISETP.NE.AND P1, PT, R7, 0x1, PT ;  /* 0x000000010700780c */ /* 0x000fe20003f25270 */
[----:B------:R-:W0:Y:S01]  /*06a0*/  LDC.64 R16, c[0x0][0x380] ;  /* 0x0000e000ff107b82 */ /* 0x000e220000000a00 */
[----:B------:R-:W-:-:S04]  /*06b0*/  LOP3.LUT R0, R0, 0x1, RZ, 0xc0, !PT ;  /* 0x0000000100007812 */ /* 0x000fc800078ec0ff */
[----:B------:R-:W-:-:S03]  /*06c0*/  ISETP.NE.U32.AND P0, PT, R0, 0x1, PT ;  /* 0x000000010000780c */ /* 0x000fc60003f05070 */
[----:B------:R-:W1:Y:S04]  /*06d0*/  LDC.64 R14, c[0x0][0x388] ;  /* 0x0000e200ff0e7b82 */ /* 0x000e680000000a00 */
[CC--:B------:R-:W-:Y:S02]  /*06e0*/  @P1 IADD3 R19, PT, PT, R5.reuse, R6.reuse, RZ ;  /* 0x0000000605131210 */ /* 0x0c0fe40007ffe0ff */
[----:B------:R-:W-:Y:S02]  /*06f0*/  @P1 IADD3 R0, P2, PT, R5, R6, RZ ;  /* 0x0000000605001210 */ /* 0x000fe40007f5e0ff */
[----:B------:R-:W2:Y:S03]  /*0700*/  @P1 LDC R21, c[0x0][0x3a0] ;  /* 0x0000e800ff151b82 */ /* 0x000ea60000000800 */
[----:B------:R-:W-:-:S05]  /*0710*/  @P1 IMAD.X R4, RZ, RZ, RZ, P2 ;  /* 0x000000ffff041224 */ /* 0x000fca00010e06ff */
[----:B------:R-:W3:Y:S01]  /*0720*/  @P1 LDC.64 R12, c[0x0][0x380] ;  /* 0x0000e000ff0c1b82 */ /* 0x000ee20000000a00 */
[----:B0-----:R-:W-:-:S06]  /*0730*/  @P1 IMAD.WIDE.U32 R16, R19, 0x8, R16 ;  /* 0x0000000813101825 */ /* 0x001fcc00078e0010 */
[----:B------:R-:W4:Y:S01]  /*0740*/  @P1 LDG.E.64 R16, desc[UR4][R16.64] ;  /* 0x0000000410101981 */ /* 0x000f22000c1e1b00 */
[----:B------:R-:W0:Y:S08]  /*0750*/  @!P0 LDC R7, c[0x0][0x3a0] ;  /* 0x0000e800ff078b82 */ /* 0x000e300000000800 */
[----:B------:R-:W5:Y:S01]  /*0760*/  LDC.64 R8, c[0x0][0x380] ;  /* 0x0000e000ff087b82 */ /* 0x000f620000000a00 */
[----:B--2---:R-:W-:-:S04]  /*0770*/  @P1 IMAD R25, R6, R21, R2 ;  /* 0x0000001506191224 */ /* 0x004fc800078e0202 */
[----:B-1----:R-:W-:-:S03]  /*0780*/  @P1 IMAD.WIDE R14, R25, 0x8, R14 ;  /* 0x00000008190e1825 */ /* 0x002fc600078e020e */
[----:B------:R-:W1:Y:S01]  /*0790*/  LDC.64 R10, c[0x0][0x388] ;  /* 0x0000e200ff0a7b82 */ /* 0x000e620000000a00 */
[----:B---3--:R-:W-:Y:S01]  /*07a0*/  @P1 LEA R12, P2, R0, R12, 0x3 ;  /* 0x0000000c000c1211 */ /* 0x008fe200078418ff */
[----:B------:R-:W4:Y:S01]  /*07b0*/  @P1 LDG.E.64 R18, desc[UR4][R14.64] ;  /* 0x000000040e121981 */ /* 0x000f22000c1e1b00 */
[----:B------:R-:W-:Y:S01]  /*07c0*/  @P1 IADD3 R6, PT, PT, R6, 0x2, RZ ;  /* 0x0000000206061810 */ /* 0x000fe20007ffe0ff */
[----:B------:R-:W-:Y:S01]  /*07d0*/  @P1 IMAD.WIDE R20, R21, 0x8, R14 ;  /* 0x0000000815141825 */ /* 0x000fe200078e020e */
[----:B------:R-:W-:Y:S02]  /*07e0*/  @P1 LEA.HI.X R13, R0, R13, R4, 0x3, P2 ;  /* 0x0000000d000d1211 */ /* 0x000fe400010f1c04 */
[----:B------:R-:W-:Y:S01]  /*07f0*/  @!P0 IADD3 R25, PT, PT, R5, R6, RZ ;  /* 0x0000000605198210 */ /* 0x000fe20007ffe0ff */
[----:B0-----:R-:W-:Y:S01]  /*0800*/  @!P0 IMAD R7, R6, R7, R2 ;  /* 0x0000000706078224 */ /* 0x001fe200078e0202 */
[----:B------:R-:W2:Y:S04]  /*0810*/  @P1 LDG.E.64 R4, desc[UR4][R20.64] ;  /* 0x0000000414041981 */ /* 0x000ea8000c1e1b00 */
[----:B------:R-:W2:Y:S01]  /*0820*/  @P1 LDG.E.64 R12, desc[UR4][R12.64+0x8] ;  /* 0x000008040c0c1981 */ /* 0x000ea2000c1e1b00 */
[----:B-----5:R-:W-:-:S06]  /*0830*/  @!P0 IMAD.WIDE.U32 R8, R25, 0x8, R8 ;  /* 0x0000000819088825 */ /* 0x020fcc00078e0008 */
[----:B------:R-:W3:Y:S01]  /*0840*/  @!P0 LDG.E.64 R8, desc[UR4][R8.64] ;  /* 0x0000000408088981 */ /* 0x000ee2000c1e1b00 */
[----:B-1----:R-:W-:-:S06]  /*0850*/  @!P0 IMAD.WIDE R10, R7, 0x8, R10 ;  /* 0x00000008070a8825 */ /* 0x002fcc00078e020a */
[----:B------:R-:W3:Y:S01]  /*0860*/  @!P0 LDG.E.64 R10, desc[UR4][R10.64] ;  /* 0x000000040a0a8981 */ /* 0x000ee2000c1e1b00 */
[----:B----4-:R-:W-:-:S08]  /*0870*/  @P1 DFMA R16, R16, R18, R22 ;  /* 0x000000121010122b */ /* 0x010fd00000000016 */
[----:B--2---:R-:W-:-:S08]  /*0880*/  @P1 DFMA R22, R12, R4, R16 ;  /* 0x000000040c16122b */ /* 0x004fd00000000010 */
[----:B---3--:R-:W-:-:S11]  /*0890*/  @!P0 DFMA R22, R8, R10, R22 ;  /* 0x0000000a0816822b */ /* 0x008fd60000000016 */
.L_x_0:
[----:B------:R-:W0:Y:S01]  /*08a0*/  LDC.64 R4, c[0x0][0x390] ;  /* 0x0000e400ff047b82 */ /* 0x000e220000000a00 */
[----:B------:R-:W1:Y:S02]  /*08b0*/  LDCU UR6, c[0x0][0x3a0] ;  /* 0x00007400ff0677ac */ /* 0x000e640008000800 */
[----:B-1----:R-:W-:-:S04]  /*08c0*/  IMAD R3, R3, UR6, R2 ;  /* 0x0000000603037c24 */ /* 0x002fc8000f8e0202 */
[----:B0-----:R-:W-:-:S05]  /*08d0*/  IMAD.WIDE R2, R3, 0x8, R4 ;  /* 0x0000000803027825 */ /* 0x001fca00078e0204 */
[----:B------:R-:W-:Y:S01]  /*08e0*/  STG.E.64 desc[UR4][R2.64], R22 ;  /* 0x0000001602007986 */ /* 0x000fe2000c101b04 */
[----:B------:R-:W-:Y:S05]  /*08f0*/  EXIT ;  /* 0x000000000000794d */ /* 0x000fea0003800000 */
.L_x_4:
[----:B------:R-:W-:-:S00]  /*0900*/  BRA `(.L_x_4) ;  /* 0xfffffffc00fc7947 */ /* 0x000fc0000383ffff */
[----:B------:R-:W-:-:S00]  /*0910*/  NOP ;  /* 0x0000000000007918 */ /* 0x000fc00000000000 */
        /* <DEDUP_REMOVED lines=14> */
.L_x_5:


//--------------------- .nv.shared.reserved.0     --------------------------
	.section	.nv.shared.reserved.0,"aw",@nobits
	.weak		__nv_reservedSMEM_offset_0_alias
	.size		__nv_reservedSMEM_offset_0_alias, 0, 64
	.other		__nv_reservedSMEM_offset_0_alias,@"STO_CUDA_RESERVED_SHARED STV_DEFAULT"
__nv_reservedSMEM_offset_0_alias:
	.zero		0
	.zero		64


//--------------------- .nv.constant0._Z7kernel2PdS_S_iii --------------------------
	.section	.nv.constant0._Z7kernel2PdS_S_iii,"a",@progbits
	.sectionflags	@""
	.align	4
.nv.constant0._Z7kernel2PdS_S_iii:
	.zero		932


//--------------------- SYMBOLS --------------------------

	.type		.nv.reservedSmem.offset0,@object
	.size		.nv.reservedSmem.offset0,0x4
